	.headerflags	@"EF_CUDA_TEXMODE_UNIFIED EF_CUDA_64BIT_ADDRESS EF_CUDA_ACCELERATORS EF_CUDA_SM90 EF_CUDA_VIRTUAL_SM(EF_CUDA_SM90)"
	.elftype	@"ET_EXEC"


//--------------------- .nv.info                  --------------------------
	.section	.nv.info,"",@"SHT_CUDA_INFO"
	.align	4


	//----- nvinfo : EIATTR_REGCOUNT
	.align		4
        /*0000*/ 	.byte	0x04, 0x2f
        /*0002*/ 	.short	(.L_3 - .L_2)
	.align		4
.L_2:
        /*0004*/ 	.word	index@(triton_poi_fused__native_batch_norm_legit_no_training_convolution_relu_6)
        /*0008*/ 	.word	0x0000001b


	//----- nvinfo : EIATTR_MIN_STACK_SIZE
	.align		4
.L_3:
        /*000c*/ 	.byte	0x04, 0x12
        /*000e*/ 	.short	(.L_5 - .L_4)
	.align		4
.L_4:
        /*0010*/ 	.word	index@(triton_poi_fused__native_batch_norm_legit_no_training_convolution_relu_6)
        /*0014*/ 	.word	0x00000000


	//----- nvinfo : EIATTR_FRAME_SIZE
	.align		4
.L_5:
        /*0018*/ 	.byte	0x04, 0x11
        /*001a*/ 	.short	(.L_7 - .L_6)
	.align		4
.L_6:
        /*001c*/ 	.word	index@(triton_poi_fused__native_batch_norm_legit_no_training_convolution_relu_6)
        /*0020*/ 	.word	0x00000000


	//----- nvinfo : EIATTR_MIN_STACK_SIZE
	.align		4
.L_7:
        /*0024*/ 	.byte	0x04, 0x12
        /*0026*/ 	.short	(.L_9 - .L_8)
	.align		4
.L_8:
        /*0028*/ 	.word	index@(triton_poi_fused__native_batch_norm_legit_no_training_convolution_relu_6)
        /*002c*/ 	.word	0x00000000
.L_9:


//--------------------- .nv.info.triton_poi_fused__native_batch_norm_legit_no_training_convolution_relu_6 --------------------------
	.section	.nv.info.triton_poi_fused__native_batch_norm_legit_no_training_convolution_relu_6,"",@"SHT_CUDA_INFO"
	.sectionflags	@""
	.align	4


	//----- nvinfo : EIATTR_CUDA_API_VERSION
	.align		4
        /*0000*/ 	.byte	0x04, 0x37
        /*0002*/ 	.short	(.L_11 - .L_10)
.L_10:
        /*0004*/ 	.word	0x0000007c


	//----- nvinfo : EIATTR_KPARAM_INFO
	.align		4
.L_11:
        /*0008*/ 	.byte	0x04, 0x17
        /*000a*/ 	.short	(.L_13 - .L_12)
.L_12:
        /*000c*/ 	.word	0x00000000
        /*0010*/ 	.short	0x0008
        /*0012*/ 	.short	0x003c
        /*0014*/ 	.byte	0x00, 0xf0, 0x11, 0x00


	//----- nvinfo : EIATTR_KPARAM_INFO
	.align		4
.L_13:
        /*0018*/ 	.byte	0x04, 0x17
        /*001a*/ 	.short	(.L_15 - .L_14)
.L_14:
        /*001c*/ 	.word	0x00000000
        /*0020*/ 	.short	0x0007
        /*0022*/ 	.short	0x0038
        /*0024*/ 	.byte	0x00, 0xf0, 0x11, 0x00


	//----- nvinfo : EIATTR_KPARAM_INFO
	.align		4
.L_15:
        /*0028*/ 	.byte	0x04, 0x17
        /*002a*/ 	.short	(.L_17 - .L_16)
.L_16:
        /*002c*/ 	.word	0x00000000
        /*0030*/ 	.short	0x0006
        /*0032*/ 	.short	0x0030
        /*0034*/ 	.byte	0x00, 0xf4, 0x21, 0x00


	//----- nvinfo : EIATTR_KPARAM_INFO
	.align		4
.L_17:
        /*0038*/ 	.byte	0x04, 0x17
        /*003a*/ 	.short	(.L_19 - .L_18)
.L_18:
        /*003c*/ 	.word	0x00000000
        /*0040*/ 	.short	0x0005
        /*0042*/ 	.short	0x0028
        /*0044*/ 	.byte	0x00, 0xf4, 0x21, 0x00


	//----- nvinfo : EIATTR_KPARAM_INFO
	.align		4
.L_19:
        /*0048*/ 	.byte	0x04, 0x17
        /*004a*/ 	.short	(.L_21 - .L_20)
.L_20:
        /*004c*/ 	.word	0x00000000
        /*0050*/ 	.short	0x0004
        /*0052*/ 	.short	0x0020
        /*0054*/ 	.byte	0x00, 0xf4, 0x21, 0x00


	//----- nvinfo : EIATTR_KPARAM_INFO
	.align		4
.L_21:
        /*0058*/ 	.byte	0x04, 0x17
        /*005a*/ 	.short	(.L_23 - .L_22)
.L_22:
        /*005c*/ 	.word	0x00000000
        /*0060*/ 	.short	0x0003
        /*0062*/ 	.short	0x0018
        /*0064*/ 	.byte	0x00, 0xf4, 0x21, 0x00


	//----- nvinfo : EIATTR_KPARAM_INFO
	.align		4
.L_23:
        /*0068*/ 	.byte	0x04, 0x17
        /*006a*/ 	.short	(.L_25 - .L_24)
.L_24:
        /*006c*/ 	.word	0x00000000
        /*0070*/ 	.short	0x0002
        /*0072*/ 	.short	0x0010
        /*0074*/ 	.byte	0x00, 0xf4, 0x21, 0x00


	//----- nvinfo : EIATTR_KPARAM_INFO
	.align		4
.L_25:
        /*0078*/ 	.byte	0x04, 0x17
        /*007a*/ 	.short	(.L_27 - .L_26)
.L_26:
        /*007c*/ 	.word	0x00000000
        /*0080*/ 	.short	0x0001
        /*0082*/ 	.short	0x0008
        /*0084*/ 	.byte	0x00, 0xf4, 0x21, 0x00


	//----- nvinfo : EIATTR_KPARAM_INFO
	.align		4
.L_27:
        /*0088*/ 	.byte	0x04, 0x17
        /*008a*/ 	.short	(.L_29 - .L_28)
.L_28:
        /*008c*/ 	.word	0x00000000
        /*0090*/ 	.short	0x0000
        /*0092*/ 	.short	0x0000
        /*0094*/ 	.byte	0x00, 0xf4, 0x21, 0x00


	//----- nvinfo : EIATTR_SPARSE_MMA_MASK
	.align		4
.L_29:
        /*0098*/ 	.byte	0x03, 0x50
        /*009a*/ 	.short	0x0000


	//----- nvinfo : EIATTR_MAXREG_COUNT
	.align		4
        /*009c*/ 	.byte	0x03, 0x1b
        /*009e*/ 	.short	0x00ff


	//----- nvinfo : EIATTR_EXIT_INSTR_OFFSETS
	.align		4
        /*00a0*/ 	.byte	0x04, 0x1c
        /*00a2*/ 	.short	(.L_31 - .L_30)


	//   ....[0]....
.L_30:
        /*00a4*/ 	.word	0x00000540


	//   ....[1]....
        /*00a8*/ 	.word	0x00000590


	//----- nvinfo : EIATTR_REQNTID
	.align		4
.L_31:
        /*00ac*/ 	.byte	0x04, 0x10
        /*00ae*/ 	.short	(.L_33 - .L_32)
.L_32:
        /*00b0*/ 	.word	0x00000080
        /*00b4*/ 	.word	0x00000001
        /*00b8*/ 	.word	0x00000001


	//----- nvinfo : EIATTR_CBANK_PARAM_SIZE
	.align		4
.L_33:
        /*00bc*/ 	.byte	0x03, 0x19
        /*00be*/ 	.short	0x0040


	//----- nvinfo : EIATTR_PARAM_CBANK
	.align		4
        /*00c0*/ 	.byte	0x04, 0x0a
        /*00c2*/ 	.short	(.L_35 - .L_34)
	.align		4
.L_34:
        /*00c4*/ 	.word	index@(.nv.constant0.triton_poi_fused__native_batch_norm_legit_no_training_convolution_relu_6)
        /*00c8*/ 	.short	0x0210
        /*00ca*/ 	.short	0x0040


	//----- nvinfo : EIATTR_SW_WAR
	.align		4
.L_35:
        /*00cc*/ 	.byte	0x04, 0x36
        /*00ce*/ 	.short	(.L_37 - .L_36)
.L_36:
        /*00d0*/ 	.word	0x00000008
.L_37:


//--------------------- .nv.callgraph             --------------------------
	.section	.nv.callgraph,"",@"SHT_CUDA_CALLGRAPH"
	.align	4
	.sectionentsize	8
	.align		4
        /*0000*/ 	.word	0x00000000
	.align		4
        /*0004*/ 	.word	0xffffffff
	.align		4
        /*0008*/ 	.word	0x00000000
	.align		4
        /*000c*/ 	.word	0xfffffffe
	.align		4
        /*0010*/ 	.word	0x00000000
	.align		4
        /*0014*/ 	.word	0xfffffffd
	.align		4
        /*0018*/ 	.word	0x00000000
	.align		4
        /*001c*/ 	.word	0xfffffffc


//--------------------- .nv.constant4             --------------------------
	.section	.nv.constant4,"a",@progbits
	.align	8
	.align		8
.nv.constant4:
        /*0000*/ 	.dword	_$_str
	.align		8
        /*0008*/ 	.dword	_$_str_$_2


//--------------------- .text.triton_poi_fused__native_batch_norm_legit_no_training_convolution_relu_6 --------------------------
	.section	.text.triton_poi_fused__native_batch_norm_legit_no_training_convolution_relu_6,"ax",@progbits
	.sectionflags	@"SHF_BARRIERS=1"
	.align	128
        .global         triton_poi_fused__native_batch_norm_legit_no_training_convolution_relu_6
        .type           triton_poi_fused__native_batch_norm_legit_no_training_convolution_relu_6,@function
        .size           triton_poi_fused__native_batch_norm_legit_no_training_convolution_relu_6,(.L_x_1 - triton_poi_fused__native_batch_norm_legit_no_training_convolution_relu_6)
        .other          triton_poi_fused__native_batch_norm_legit_no_training_convolution_relu_6,@"STO_CUDA_ENTRY STV_DEFAULT"
triton_poi_fused__native_batch_norm_legit_no_training_convolution_relu_6:
.text.triton_poi_fused__native_batch_norm_legit_no_training_convolution_relu_6:
[----:B------:R-:W0:Y:S01]  /*0000*/  LDC R1, c[0x0][0x28] ;  /* 0x00000a00ff017b82 */ /* 0x000e220000000800 */
[----:B------:R-:W1:Y:S07]  /*0010*/  S2R R16, SR_CTAID.Y ;  /* 0x0000000000107919 */ /* 0x000e6e0000002600 */
[----:B------:R-:W2:Y:S01]  /*0020*/  LDC.64 R4, c[0x0][0x220] ;  /* 0x00008800ff047b82 */ /* 0x000ea20000000a00 */
[----:B------:R-:W-:Y:S01]  /*0030*/  IMAD.MOV.U32 R18, RZ, RZ, RZ ;  /* 0x000000ffff127224 */ /* 0x000fe200078e00ff */
[----:B------:R-:W-:Y:S01]  /*0040*/  ULDC.64 UR6, c[0x0][0x208] ;  /* 0x0000820000067ab9 */ /* 0x000fe20000000a00 */
[----:B------:R-:W3:Y:S01]  /*0050*/  S2R R14, SR_TID.X ;  /* 0x00000000000e7919 */ /* 0x000ee20000002100 */
[----:B------:R-:W4:Y:S04]  /*0060*/  S2R R12, SR_CTAID.X ;  /* 0x00000000000c7919 */ /* 0x000f280000002500 */
[----:B------:R-:W5:Y:S08]  /*0070*/  LDC.64 R8, c[0x0][0x218] ;  /* 0x00008600ff087b82 */ /* 0x000f700000000a00 */
[----:B------:R-:W4:Y:S08]  /*0080*/  LDC.64 R10, c[0x0][0x210] ;  /* 0x00008400ff0a7b82 */ /* 0x000f300000000a00 */
[----:B------:R-:W4:Y:S01]  /*0090*/  LDC.64 R6, c[0x0][0x228] ;  /* 0x00008a00ff067b82 */ /* 0x000f220000000a00 */
[----:B-1----:R-:W-:-:S02]  /*00a0*/  SHF.R.S32.HI R3, RZ, 0x1f, R16 ;  /* 0x0000001fff037819 */ /* 0x002fc40000011410 */
[----:B------:R-:W-:Y:S02]  /*00b0*/  ISETP.GE.AND P0, PT, R16, 0x80, PT ;  /* 0x000000801000780c */ /* 0x000fe40003f06270 */
[----:B------:R-:W-:-:S04]  /*00c0*/  LEA.HI R3, R3, R16, RZ, 0x5 ;  /* 0x0000001003037211 */ /* 0x000fc800078f28ff */
[----:B------:R-:W-:-:S05]  /*00d0*/  LOP3.LUT R19, R3, 0xffffffe0, RZ, 0xc0, !PT ;  /* 0xffffffe003137812 */ /* 0x000fca00078ec0ff */
[----:B------:R-:W-:-:S04]  /*00e0*/  IMAD.IADD R19, R16, 0x1, -R19 ;  /* 0x0000000110137824 */ /* 0x000fc800078e0a13 */
[----:B--2---:R-:W-:-:S05]  /*00f0*/  IMAD.WIDE R4, R19, 0x4, R4 ;  /* 0x0000000413047825 */ /* 0x004fca00078e0204 */
[----:B------:R1:W2:Y:S01]  /*0100*/  @!P0 LDG.E.EL R18, desc[UR6][R4.64] ;  /* 0x0000000604128981 */ /* 0x0002a2000c2e1900 */
[----:B------:R-:W-:Y:S01]  /*0110*/  IMAD.SHL.U32 R0, R3, 0x100, RZ ;  /* 0x0000010003007824 */ /* 0x000fe200078e00ff */
[----:B---3--:R-:W-:Y:S01]  /*0120*/  SHF.L.U32 R13, R14, 0x1, RZ ;  /* 0x000000010e0d7819 */ /* 0x008fe200000006ff */
[----:B------:R-:W3:Y:S01]  /*0130*/  LDC.64 R2, c[0x0][0x230] ;  /* 0x00008c00ff027b82 */ /* 0x000ee20000000a00 */
[----:B------:R-:W-:Y:S01]  /*0140*/  HFMA2.MMA R20, -RZ, RZ, 0, 0 ;  /* 0x00000000ff147435 */ /* 0x000fe200000001ff */
[----:B------:R-:W-:Y:S01]  /*0150*/  IMAD.MOV.U32 R17, RZ, RZ, RZ ;  /* 0x000000ffff117224 */ /* 0x000fe200078e00ff */
[----:B------:R-:W-:Y:S01]  /*0160*/  LOP3.LUT R13, R13, 0xfe, RZ, 0xc0, !PT ;  /* 0x000000fe0d0d7812 */ /* 0x000fe200078ec0ff */
[----:B-----5:R-:W-:Y:S01]  /*0170*/  IMAD.WIDE R8, R19, 0x4, R8 ;  /* 0x0000000413087825 */ /* 0x020fe200078e0208 */
[----:B------:R-:W-:Y:S02]  /*0180*/  LOP3.LUT R0, R0, 0xffffe000, RZ, 0xc0, !PT ;  /* 0xffffe00000007812 */ /* 0x000fe400078ec0ff */
[----:B----4-:R-:W-:Y:S01]  /*0190*/  PRMT R15, R13, 0x6540, R12 ;  /* 0x000065400d0f7816 */ /* 0x010fe2000000000c */
[----:B------:R-:W-:Y:S01]  /*01a0*/  IMAD.MOV.U32 R22, RZ, RZ, RZ ;  /* 0x000000ffff167224 */ /* 0x000fe200078e00ff */
[----:B------:R-:W-:Y:S01]  /*01b0*/  IADD3 R0, R19, R0, RZ ;  /* 0x0000000013007210 */ /* 0x000fe20007ffe0ff */
[----:B------:R-:W4:Y:S01]  /*01c0*/  @!P0 LDG.E.EL R17, desc[UR6][R8.64] ;  /* 0x0000000608118981 */ /* 0x000f22000c2e1900 */
[----:B------:R-:W-:-:S03]  /*01d0*/  ISETP.LT.AND P1, PT, R15, 0x100, !P0 ;  /* 0x000001000f00780c */ /* 0x000fc60004721270 */
[----:B-1----:R-:W-:-:S05]  /*01e0*/  IMAD R5, R15, 0x20, R0 ;  /* 0x000000200f057824 */ /* 0x002fca00078e0200 */
[----:B------:R-:W-:Y:S01]  /*01f0*/  IADD3 R21, R5, 0x20, RZ ;  /* 0x0000002005157810 */ /* 0x000fe20007ffe0ff */
[----:B0-----:R-:W-:-:S04]  /*0200*/  IMAD.WIDE R4, R5, 0x4, R10 ;  /* 0x0000000405047825 */ /* 0x001fc800078e020a */
[----:B------:R-:W-:Y:S01]  /*0210*/  IMAD.WIDE R10, R21, 0x4, R10 ;  /* 0x00000004150a7825 */ /* 0x000fe200078e020a */
[----:B------:R0:W4:Y:S03]  /*0220*/  @P1 LDG.E.EL R20, desc[UR6][R4.64] ;  /* 0x0000000604141981 */ /* 0x000126000c2e1900 */
[C---:B------:R-:W-:Y:S01]  /*0230*/  IMAD.WIDE R6, R19.reuse, 0x4, R6 ;  /* 0x0000000413067825 */ /* 0x040fe200078e0206 */
[----:B------:R-:W5:Y:S03]  /*0240*/  @P1 LDG.E.EL R22, desc[UR6][R10.64] ;  /* 0x000000060a161981 */ /* 0x000f66000c2e1900 */
[----:B---3--:R-:W-:Y:S01]  /*0250*/  IMAD.WIDE R2, R19, 0x4, R2 ;  /* 0x0000000413027825 */ /* 0x008fe200078e0202 */
[----:B------:R-:W-:-:S03]  /*0260*/  MOV R19, RZ ;  /* 0x000000ff00137202 */ /* 0x000fc60000000f00 */
[----:B------:R-:W-:-:S03]  /*0270*/  IMAD.MOV.U32 R24, RZ, RZ, RZ ;  /* 0x000000ffff187224 */ /* 0x000fc600078e00ff */
[----:B------:R-:W3:Y:S04]  /*0280*/  @!P0 LDG.E.EL R19, desc[UR6][R6.64] ;  /* 0x0000000606138981 */ /* 0x000ee8000c2e1900 */
[----:B------:R1:W3:Y:S01]  /*0290*/  @!P0 LDG.E.EL R24, desc[UR6][R2.64] ;  /* 0x0000000602188981 */ /* 0x0002e2000c2e1900 */
[----:B0-----:R-:W-:Y:S01]  /*02a0*/  HFMA2.MMA R4, -RZ, RZ, 1.625, 0 ;  /* 0x3e800000ff047435 */ /* 0x001fe200000001ff */
[----:B------:R-:W0:Y:S08]  /*02b0*/  S2UR UR5, SR_CgaCtaId ;  /* 0x00000000000579c3 */ /* 0x000e300000008800 */
[----:B-1----:R-:W1:Y:S01]  /*02c0*/  LDC.64 R2, c[0x0][0x238] ;  /* 0x00008e00ff027b82 */ /* 0x002e620000000a00 */
[----:B------:R-:W-:Y:S01]  /*02d0*/  UMOV UR4, 0x400 ;  /* 0x0000040000047882 */ /* 0x000fe20000000000 */
[----:B------:R-:W-:Y:S01]  /*02e0*/  IMAD R15, R16, 0x100, R15 ;  /* 0x00000100100f7824 */ /* 0x000fe200078e020f */
[----:B0-----:R-:W-:-:S06]  /*02f0*/  UPRMT UR4, UR5, 0x654, UR4 ;  /* 0x0000065405047896 */ /* 0x001fcc0008000004 */
[----:B------:R-:W-:Y:S01]  /*0300*/  LEA R13, R13, UR4, 0x2 ;  /* 0x000000040d0d7c11 */ /* 0x000fe2000f8e10ff */
[----:B-1----:R-:W-:-:S04]  /*0310*/  IMAD.WIDE R2, R15, 0x4, R2 ;  /* 0x000000040f027825 */ /* 0x002fc800078e0202 */
[----:B--2---:R-:W-:-:S04]  /*0320*/  FADD R18, R18, 9.9999997473787516356e-06 ;  /* 0x3727c5ac12127421 */ /* 0x004fc80000000000 */
[----:B------:R-:W0:Y:S02]  /*0330*/  MUFU.SQRT R21, R18 ;  /* 0x0000001200157308 */ /* 0x000e240000002000 */
[C---:B0-----:R-:W-:Y:S02]  /*0340*/  FSETP.GT.AND P2, PT, R21.reuse, 8.50705917302346158658e+37, PT ;  /* 0x7e8000001500780b */ /* 0x041fe40003f44000 */
[----:B------:R-:W-:-:S11]  /*0350*/  FSETP.GEU.AND P3, PT, R21, 1.175494350822287508e-38, PT ;  /* 0x008000001500780b */ /* 0x000fd60003f6e000 */
[----:B------:R-:W-:-:S04]  /*0360*/  @P2 FMUL R21, R21, 0.25 ;  /* 0x3e80000015152820 */ /* 0x000fc80000400000 */
[----:B------:R-:W-:-:S06]  /*0370*/  @!P3 FMUL R21, R21, 16777216 ;  /* 0x4b8000001515b820 */ /* 0x000fcc0000400000 */
[----:B------:R-:W0:Y:S01]  /*0380*/  MUFU.RCP R21, R21 ;  /* 0x0000001500157308 */ /* 0x000e220000001000 */
[----:B------:R-:W-:Y:S01]  /*0390*/  FSEL R4, R4, 1, P2 ;  /* 0x3f80000004047808 */ /* 0x000fe20001000000 */
[----:B----4-:R-:W-:-:S04]  /*03a0*/  FADD R20, -R17, R20 ;  /* 0x0000001411147221 */ /* 0x010fc80000000100 */
[----:B------:R-:W-:Y:S01]  /*03b0*/  @!P3 FMUL R4, R4, 16777216 ;  /* 0x4b8000000404b820 */ /* 0x000fe20000400000 */
[----:B-----5:R-:W-:-:S03]  /*03c0*/  FADD R22, -R17, R22 ;  /* 0x0000001611167221 */ /* 0x020fc60000000100 */
[----:B0-----:R-:W-:-:S04]  /*03d0*/  FMUL R5, R21, R4 ;  /* 0x0000000415057220 */ /* 0x001fc80000400000 */
[-C--:B------:R-:W-:Y:S01]  /*03e0*/  FMUL R7, R20, R5.reuse ;  /* 0x0000000514077220 */ /* 0x080fe20000400000 */
[----:B------:R-:W-:-:S03]  /*03f0*/  FMUL R5, R22, R5 ;  /* 0x0000000516057220 */ /* 0x000fc60000400000 */
[-CC-:B---3--:R-:W-:Y:S01]  /*0400*/  FFMA R7, R7, R19.reuse, R24.reuse ;  /* 0x0000001307077223 */ /* 0x188fe20000000018 */
[----:B------:R-:W-:-:S04]  /*0410*/  FFMA R19, R5, R19, R24 ;  /* 0x0000001305137223 */ /* 0x000fc80000000018 */
[----:B------:R-:W-:Y:S02]  /*0420*/  FSETP.GEU.AND P2, PT, R7, RZ, PT ;  /* 0x000000ff0700720b */ /* 0x000fe40003f4e000 */
[----:B------:R-:W-:Y:S02]  /*0430*/  FSETP.GEU.AND P3, PT, R19, RZ, PT ;  /* 0x000000ff1300720b */ /* 0x000fe40003f6e000 */
[----:B------:R-:W-:Y:S02]  /*0440*/  FSEL R18, R7, RZ, P2 ;  /* 0x000000ff07127208 */ /* 0x000fe40001000000 */
[----:B------:R-:W-:Y:S01]  /*0450*/  FSEL R19, R19, RZ, P3 ;  /* 0x000000ff13137208 */ /* 0x000fe20001800000 */
[----:B------:R-:W0:Y:S04]  /*0460*/  LDC.64 R6, c[0x0][0x240] ;  /* 0x00009000ff067b82 */ /* 0x000e280000000a00 */
[----:B------:R-:W-:Y:S04]  /*0470*/  STS.64 [R13], R18 ;  /* 0x000000120d007388 */ /* 0x000fe80000000a00 */
[----:B------:R-:W-:Y:S01]  /*0480*/  @P1 STG.E.64 desc[UR6][R2.64], R18 ;  /* 0x0000001202001986 */ /* 0x000fe2000c101b06 */
[----:B------:R-:W-:-:S04]  /*0490*/  LOP3.LUT R5, R14, 0x7f, RZ, 0xc0, !PT ;  /* 0x0000007f0e057812 */ /* 0x000fc800078ec0ff */
[C---:B------:R-:W-:Y:S01]  /*04a0*/  LEA R8, R5.reuse, UR4, 0x2 ;  /* 0x0000000405087c11 */ /* 0x040fe2000f8e10ff */
[----:B------:R-:W-:Y:S01]  /*04b0*/  BAR.SYNC.DEFER_BLOCKING 0x0 ;  /* 0x0000000000007b1d */ /* 0x000fe20000010000 */
[----:B------:R-:W-:-:S05]  /*04c0*/  PRMT R5, R5, 0x6540, R12 ;  /* 0x0000654005057816 */ /* 0x000fca000000000c */
[----:B------:R-:W1:Y:S01]  /*04d0*/  LDS R11, [R8] ;  /* 0x00000000080b7984 */ /* 0x000e620000000800 */
[C---:B------:R-:W-:Y:S02]  /*04e0*/  LOP3.LUT R9, R5.reuse, 0x80, RZ, 0xfc, !PT ;  /* 0x0000008005097812 */ /* 0x040fe400078efcff */
[----:B------:R-:W-:Y:S02]  /*04f0*/  ISETP.LT.AND P1, PT, R5, 0x100, !P0 ;  /* 0x000001000500780c */ /* 0x000fe40004721270 */
[----:B------:R-:W-:Y:S02]  /*0500*/  ISETP.LT.AND P0, PT, R9, 0x100, !P0 ;  /* 0x000001000900780c */ /* 0x000fe40004701270 */
[----:B------:R-:W-:-:S05]  /*0510*/  LEA R5, R5, R0, 0x5 ;  /* 0x0000000005057211 */ /* 0x000fca00078e28ff */
[----:B0-----:R-:W-:-:S05]  /*0520*/  IMAD.WIDE R4, R5, 0x4, R6 ;  /* 0x0000000405047825 */ /* 0x001fca00078e0206 */
[----:B-1----:R0:W-:Y:S02]  /*0530*/  @P1 STG.E desc[UR6][R4.64], R11 ;  /* 0x0000000b04001986 */ /* 0x0021e4000c101906 */
[----:B0-----:R-:W-:Y:S05]  /*0540*/  @!P0 EXIT ;  /* 0x000000000000894d */ /* 0x001fea0003800000 */
[----:B0-----:R-:W0:Y:S01]  /*0550*/  LDS R5, [R8+0x200] ;  /* 0x0002000008057984 */ /* 0x001e220000000800 */
[----:B------:R-:W-:-:S04]  /*0560*/  IMAD R3, R9, 0x20, R0 ;  /* 0x0000002009037824 */ /* 0x000fc800078e0200 */
[----:B------:R-:W-:-:S05]  /*0570*/  IMAD.WIDE R2, R3, 0x4, R6 ;  /* 0x0000000403027825 */ /* 0x000fca00078e0206 */
[----:B0-----:R-:W-:Y:S01]  /*0580*/  STG.E desc[UR6][R2.64], R5 ;  /* 0x0000000502007986 */ /* 0x001fe2000c101906 */
[----:B------:R-:W-:Y:S05]  /*0590*/  EXIT ;  /* 0x000000000000794d */ /* 0x000fea0003800000 */
.L_x_0:
[----:B------:R-:W-:-:S00]  /*05a0*/  BRA `(.L_x_0) ;  /* 0xfffffffc00fc7947 */ /* 0x000fc0000383ffff */
[----:B------:R-:W-:-:S00]  /*05b0*/  NOP ;  /* 0x0000000000007918 */ /* 0x000fc00000000000 */
        /* <DEDUP_REMOVED lines=12> */
.L_x_1:


//--------------------- .nv.global.init           --------------------------
	.section	.nv.global.init,"aw",@progbits
.nv.global.init:
	.type		_$_str,@object
	.size		_$_str,(_$_str_$_2 - _$_str)
_$_str:
        /*0000*/ 	.byte	0x5f, 0x5f, 0x43, 0x55, 0x44, 0x41, 0x5f, 0x46, 0x54, 0x5a, 0x00
	.type		_$_str_$_2,@object
	.size		_$_str_$_2,(.L_1 - _$_str_$_2)
_$_str_$_2:
        /*000b*/ 	.byte	0x5f, 0x5f, 0x43, 0x55, 0x44, 0x41, 0x5f, 0x50, 0x52, 0x45, 0x43, 0x5f, 0x53, 0x51, 0x52, 0x54
        /*001b*/ 	.byte	0x00
.L_1:


//--------------------- .nv.shared.triton_poi_fused__native_batch_norm_legit_no_training_convolution_relu_6 --------------------------
	.section	.nv.shared.triton_poi_fused__native_batch_norm_legit_no_training_convolution_relu_6,"aw",@nobits
	.sectionflags	@""
	.align	16
	.zero		1024


//--------------------- .nv.constant0.triton_poi_fused__native_batch_norm_legit_no_training_convolution_relu_6 --------------------------
	.section	.nv.constant0.triton_poi_fused__native_batch_norm_legit_no_training_convolution_relu_6,"a",@progbits
	.sectionflags	@""
	.align	4
.nv.constant0.triton_poi_fused__native_batch_norm_legit_no_training_convolution_relu_6:
	.zero		592
